//
// Generated by NVIDIA NVVM Compiler
//
// Compiler Build ID: CL-36424714
// Cuda compilation tools, release 13.0, V13.0.88
// Based on NVVM 20.0.0
//

.version 9.0
.target sm_100
.address_size 64

	// .globl	_Z11rgb_to_grayPhS_ii

.visible .entry _Z11rgb_to_grayPhS_ii(
	.param .u64 .ptr .align 1 _Z11rgb_to_grayPhS_ii_param_0,
	.param .u64 .ptr .align 1 _Z11rgb_to_grayPhS_ii_param_1,
	.param .u32 _Z11rgb_to_grayPhS_ii_param_2,
	.param .u32 _Z11rgb_to_grayPhS_ii_param_3
)
{
	.reg .pred 	%p<4>;
	.reg .b16 	%rs<4>;
	.reg .b32 	%r<16>;
	.reg .b32 	%f<7>;
	.reg .b64 	%rd<9>;

	ld.param.u64 	%rd1, [_Z11rgb_to_grayPhS_ii_param_0];
	ld.param.u64 	%rd2, [_Z11rgb_to_grayPhS_ii_param_1];
	ld.param.u32 	%r3, [_Z11rgb_to_grayPhS_ii_param_2];
	ld.param.u32 	%r4, [_Z11rgb_to_grayPhS_ii_param_3];
	mov.u32 	%r6, %ctaid.x;
	mov.u32 	%r7, %ntid.x;
	mov.u32 	%r8, %tid.x;
	mad.lo.s32 	%r1, %r6, %r7, %r8;
	mov.u32 	%r9, %ctaid.y;
	mov.u32 	%r10, %ntid.y;
	mov.u32 	%r11, %tid.y;
	mad.lo.s32 	%r12, %r9, %r10, %r11;
	setp.ge.s32 	%p1, %r1, %r3;
	setp.ge.s32 	%p2, %r12, %r4;
	or.pred  	%p3, %p1, %p2;
	@%p3 bra 	$L__BB0_2;
	cvta.to.global.u64 	%rd3, %rd1;
	cvta.to.global.u64 	%rd4, %rd2;
	mad.lo.s32 	%r13, %r3, %r12, %r1;
	mul.lo.s32 	%r14, %r13, 3;
	cvt.s64.s32 	%rd5, %r14;
	add.s64 	%rd6, %rd3, %rd5;
	ld.global.u8 	%rs1, [%rd6];
	ld.global.u8 	%rs2, [%rd6+1];
	ld.global.u8 	%rs3, [%rd6+2];
	cvt.rn.f32.u16 	%f1, %rs1;
	cvt.rn.f32.u16 	%f2, %rs2;
	mul.f32 	%f3, %f2, 0f3F3851EC;
	fma.rn.f32 	%f4, %f1, 0f3E570A3D, %f3;
	cvt.rn.f32.u16 	%f5, %rs3;
	fma.rn.f32 	%f6, %f5, 0f3D8F5C29, %f4;
	cvt.rzi.u32.f32 	%r15, %f6;
	cvt.s64.s32 	%rd7, %r13;
	add.s64 	%rd8, %rd4, %rd7;
	st.global.u8 	[%rd8], %r15;
$L__BB0_2:
	ret;

}


// ===== COMPILED SASS (sm_100) =====

	.target	sm_100

	.elftype	@"ET_EXEC"


//--------------------- .note.nv.tkinfo           --------------------------
	.section	.note.nv.tkinfo,"",@"SHT_NOTE"
	.sectionflags	@"SHF_NOTE_NV_TKINFO"
	.tkinfo
        /*0018*/ 	.word	0x00000002
        /*0030*/ 	.string	""
        /*0030*/ 	.string	"ptxas"
        /*0030*/ 	.string	"Cuda compilation tools, release 13.0, V13.0.88"
        /*0030*/ 	.string	"Build cuda_13.0.r13.0/compiler.36424714_0"
        /*0030*/ 	.string	"-arch sm_100 -m 64 "



//--------------------- .note.nv.cuinfo           --------------------------
	.section	.note.nv.cuinfo,"",@"SHT_NOTE"
	.sectionflags	@"SHF_NOTE_NV_CUINFO"
        /*0018*/ 	.short	0x0002
        /*001a*/ 	.short	0x0064
        /*001c*/ 	.short	0x0082
	.zero		2


//--------------------- .nv.info                  --------------------------
	.section	.nv.info,"",@"SHT_CUDA_INFO"
	.align	4


	//----- nvinfo : EIATTR_REGCOUNT
	.align		4
        /*0000*/ 	.byte	0x04, 0x2f
        /*0002*/ 	.short	(.L_1 - .L_0)
	.align		4
.L_0:
        /*0004*/ 	.word	index@(_Z11rgb_to_grayPhS_ii)
        /*0008*/ 	.word	0x0000000a


	//----- nvinfo : EIATTR_FRAME_SIZE
	.align		4
.L_1:
        /*000c*/ 	.byte	0x04, 0x11
        /*000e*/ 	.short	(.L_3 - .L_2)
	.align		4
.L_2:
        /*0010*/ 	.word	index@(_Z11rgb_to_grayPhS_ii)
        /*0014*/ 	.word	0x00000000


	//----- nvinfo : EIATTR_MIN_STACK_SIZE
	.align		4
.L_3:
        /*0018*/ 	.byte	0x04, 0x12
        /*001a*/ 	.short	(.L_5 - .L_4)
	.align		4
.L_4:
        /*001c*/ 	.word	index@(_Z11rgb_to_grayPhS_ii)
        /*0020*/ 	.word	0x00000000
.L_5:


//--------------------- .nv.compat                --------------------------
	.section	.nv.compat,"",@"SHT_CUDA_COMPAT_INFO"
	.align	4
        /*0000*/ 	.byte	0x02, 0x09, 0x00, 0x00, 0x02, 0x02, 0x01, 0x00, 0x02, 0x05, 0x05, 0x00, 0x03, 0x07, 0x01, 0x01
        /*0010*/ 	.byte	0x02, 0x03, 0x00, 0x00, 0x02, 0x06, 0x01, 0x00, 0x04, 0x0b, 0x08, 0x00, 0x09, 0x00, 0x00, 0x00
        /*0020*/ 	.byte	0x00, 0x00, 0x00, 0x00


//--------------------- .nv.info._Z11rgb_to_grayPhS_ii --------------------------
	.section	.nv.info._Z11rgb_to_grayPhS_ii,"",@"SHT_CUDA_INFO"
	.sectionflags	@""
	.align	4


	//----- nvinfo : EIATTR_CUDA_API_VERSION
	.align		4
        /*0000*/ 	.byte	0x04, 0x37
        /*0002*/ 	.short	(.L_7 - .L_6)
.L_6:
        /*0004*/ 	.word	0x00000082


	//----- nvinfo : EIATTR_KPARAM_INFO
	.align		4
.L_7:
        /*0008*/ 	.byte	0x04, 0x17
        /*000a*/ 	.short	(.L_9 - .L_8)
.L_8:
        /*000c*/ 	.word	0x00000000
        /*0010*/ 	.short	0x0003
        /*0012*/ 	.short	0x0014
        /*0014*/ 	.byte	0x00, 0xf0, 0x11, 0x00


	//----- nvinfo : EIATTR_KPARAM_INFO
	.align		4
.L_9:
        /*0018*/ 	.byte	0x04, 0x17
        /*001a*/ 	.short	(.L_11 - .L_10)
.L_10:
        /*001c*/ 	.word	0x00000000
        /*0020*/ 	.short	0x0002
        /*0022*/ 	.short	0x0010
        /*0024*/ 	.byte	0x00, 0xf0, 0x11, 0x00


	//----- nvinfo : EIATTR_KPARAM_INFO
	.align		4
.L_11:
        /*0028*/ 	.byte	0x04, 0x17
        /*002a*/ 	.short	(.L_13 - .L_12)
.L_12:
        /*002c*/ 	.word	0x00000000
        /*0030*/ 	.short	0x0001
        /*0032*/ 	.short	0x0008
        /*0034*/ 	.byte	0x00, 0xf5, 0x21, 0x00


	//----- nvinfo : EIATTR_KPARAM_INFO
	.align		4
.L_13:
        /*0038*/ 	.byte	0x04, 0x17
        /*003a*/ 	.short	(.L_15 - .L_14)
.L_14:
        /*003c*/ 	.word	0x00000000
        /*0040*/ 	.short	0x0000
        /*0042*/ 	.short	0x0000
        /*0044*/ 	.byte	0x00, 0xf5, 0x21, 0x00


	//----- nvinfo : EIATTR_SPARSE_MMA_MASK
	.align		4
.L_15:
        /*0048*/ 	.byte	0x03, 0x50
        /*004a*/ 	.short	0x0000


	//----- nvinfo : EIATTR_MAXREG_COUNT
	.align		4
        /*004c*/ 	.byte	0x03, 0x1b
        /*004e*/ 	.short	0x00ff


	//----- nvinfo : EIATTR_MERCURY_ISA_VERSION
	.align		4
        /*0050*/ 	.byte	0x03, 0x5f
        /*0052*/ 	.short	0x0101


	//----- nvinfo : EIATTR_VRC_CTA_INIT_COUNT
	.align		4
        /*0054*/ 	.byte	0x02, 0x4a
	.zero		1
	.zero		1


	//----- nvinfo : EIATTR_EXIT_INSTR_OFFSETS
	.align		4
        /*0058*/ 	.byte	0x04, 0x1c
        /*005a*/ 	.short	(.L_17 - .L_16)


	//   ....[0]....
.L_16:
        /*005c*/ 	.word	0x000000c0


	//   ....[1]....
        /*0060*/ 	.word	0x00000200


	//----- nvinfo : EIATTR_CBANK_PARAM_SIZE
	.align		4
.L_17:
        /*0064*/ 	.byte	0x03, 0x19
        /*0066*/ 	.short	0x0018


	//----- nvinfo : EIATTR_PARAM_CBANK
	.align		4
        /*0068*/ 	.byte	0x04, 0x0a
        /*006a*/ 	.short	(.L_19 - .L_18)
	.align		4
.L_18:
        /*006c*/ 	.word	index@(.nv.constant0._Z11rgb_to_grayPhS_ii)
        /*0070*/ 	.short	0x0380
        /*0072*/ 	.short	0x0018


	//----- nvinfo : EIATTR_SW_WAR
	.align		4
.L_19:
        /*0074*/ 	.byte	0x04, 0x36
        /*0076*/ 	.short	(.L_21 - .L_20)
.L_20:
        /*0078*/ 	.word	0x00000008
.L_21:


//--------------------- .nv.callgraph             --------------------------
	.section	.nv.callgraph,"",@"SHT_CUDA_CALLGRAPH"
	.align	4
	.sectionentsize	8
	.align		4
        /*0000*/ 	.word	0x00000000
	.align		4
        /*0004*/ 	.word	0xffffffff
	.align		4
        /*0008*/ 	.word	0x00000000
	.align		4
        /*000c*/ 	.word	0xfffffffe
	.align		4
        /*0010*/ 	.word	0x00000000
	.align		4
        /*0014*/ 	.word	0xfffffffd
	.align		4
        /*0018*/ 	.word	0x00000000
	.align		4
        /*001c*/ 	.word	0xfffffffc


//--------------------- .text._Z11rgb_to_grayPhS_ii --------------------------
	.section	.text._Z11rgb_to_grayPhS_ii,"ax",@progbits
	.align	128
        .global         _Z11rgb_to_grayPhS_ii
        .type           _Z11rgb_to_grayPhS_ii,@function
        .size           _Z11rgb_to_grayPhS_ii,(.L_x_1 - _Z11rgb_to_grayPhS_ii)
        .other          _Z11rgb_to_grayPhS_ii,@"STO_CUDA_ENTRY STV_DEFAULT"
_Z11rgb_to_grayPhS_ii:
.text._Z11rgb_to_grayPhS_ii:
[----:B------:R-:W-:Y:S01]  /*0000*/  LDC R1, c[0x0][0x37c] ;  /* 0x0000df00ff017b82 */ /* 0x000fe20000000800 */
[----:B------:R-:W0:Y:S07]  /*0010*/  S2R R2, SR_TID.Y ;  /* 0x0000000000027919 */ /* 0x000e2e0000002200 */
[----:B------:R-:W1:Y:S01]  /*0020*/  LDC R0, c[0x0][0x360] ;  /* 0x0000d800ff007b82 */ /* 0x000e620000000800 */
[----:B------:R-:W2:Y:S01]  /*0030*/  LDCU.64 UR6, c[0x0][0x390] ;  /* 0x00007200ff0677ac */ /* 0x000ea20008000a00 */
[----:B------:R-:W1:Y:S06]  /*0040*/  S2R R5, SR_TID.X ;  /* 0x0000000000057919 */ /* 0x000e6c0000002100 */
[----:B------:R-:W0:Y:S08]  /*0050*/  S2UR UR5, SR_CTAID.Y ;  /* 0x00000000000579c3 */ /* 0x000e300000002600 */
[----:B------:R-:W0:Y:S08]  /*0060*/  LDC R3, c[0x0][0x364] ;  /* 0x0000d900ff037b82 */ /* 0x000e300000000800 */
[----:B------:R-:W1:Y:S01]  /*0070*/  S2UR UR4, SR_CTAID.X ;  /* 0x00000000000479c3 */ /* 0x000e620000002500 */
[----:B0-----:R-:W-:-:S05]  /*0080*/  IMAD R3, R3, UR5, R2 ;  /* 0x0000000503037c24 */ /* 0x001fca000f8e0202 */
[----:B--2---:R-:W-:Y:S01]  /*0090*/  ISETP.GE.AND P0, PT, R3, UR7, PT ;  /* 0x0000000703007c0c */ /* 0x004fe2000bf06270 */
[----:B-1----:R-:W-:-:S05]  /*00a0*/  IMAD R0, R0, UR4, R5 ;  /* 0x0000000400007c24 */ /* 0x002fca000f8e0205 */
[----:B------:R-:W-:-:S13]  /*00b0*/  ISETP.GE.OR P0, PT, R0, UR6, P0 ;  /* 0x0000000600007c0c */ /* 0x000fda0008706670 */
[----:B------:R-:W-:Y:S05]  /*00c0*/  @P0 EXIT ;  /* 0x000000000000094d */ /* 0x000fea0003800000 */
[----:B------:R-:W0:Y:S01]  /*00d0*/  LDCU.128 UR8, c[0x0][0x380] ;  /* 0x00007000ff0877ac */ /* 0x000e220008000c00 */
[----:B------:R-:W-:Y:S01]  /*00e0*/  IMAD R0, R3, UR6, R0 ;  /* 0x0000000603007c24 */ /* 0x000fe2000f8e0200 */
[----:B------:R-:W1:Y:S03]  /*00f0*/  LDCU.64 UR4, c[0x0][0x358] ;  /* 0x00006b00ff0477ac */ /* 0x000e660008000a00 */
[----:B------:R-:W-:-:S05]  /*0100*/  IMAD R3, R0, 0x3, RZ ;  /* 0x0000000300037824 */ /* 0x000fca00078e02ff */
[----:B0-----:R-:W-:-:S04]  /*0110*/  IADD3 R2, P0, PT, R3, UR8, RZ ;  /* 0x0000000803027c10 */ /* 0x001fc8000ff1e0ff */
[----:B------:R-:W-:-:S05]  /*0120*/  LEA.HI.X.SX32 R3, R3, UR9, 0x1, P0 ;  /* 0x0000000903037c11 */ /* 0x000fca00080f0eff */
[----:B-1----:R-:W2:Y:S04]  /*0130*/  LDG.E.U8 R5, desc[UR4][R2.64+0x1] ;  /* 0x0000010402057981 */ /* 0x002ea8000c1e1100 */
[----:B------:R-:W3:Y:S04]  /*0140*/  LDG.E.U8 R4, desc[UR4][R2.64] ;  /* 0x0000000402047981 */ /* 0x000ee8000c1e1100 */
[----:B------:R-:W4:Y:S01]  /*0150*/  LDG.E.U8 R6, desc[UR4][R2.64+0x2] ;  /* 0x0000020402067981 */ /* 0x000f22000c1e1100 */
[----:B--2---:R-:W-:Y:S02]  /*0160*/  I2FP.F32.U32 R5, R5 ;  /* 0x0000000500057245 */ /* 0x004fe40000201000 */
[----:B---3--:R-:W-:-:S03]  /*0170*/  I2FP.F32.U32 R4, R4 ;  /* 0x0000000400047245 */ /* 0x008fc60000201000 */
[----:B------:R-:W-:Y:S01]  /*0180*/  FMUL R5, R5, 0.72000002861022949219 ;  /* 0x3f3851ec05057820 */ /* 0x000fe20000400000 */
[----:B----4-:R-:W-:-:S03]  /*0190*/  I2FP.F32.U32 R7, R6 ;  /* 0x0000000600077245 */ /* 0x010fc60000201000 */
[----:B------:R-:W-:-:S04]  /*01a0*/  FFMA R4, R4, 0.20999999344348907471, R5 ;  /* 0x3e570a3d04047823 */ /* 0x000fc80000000005 */
[----:B------:R-:W-:Y:S01]  /*01b0*/  FFMA R7, R7, 0.070000000298023223877, R4 ;  /* 0x3d8f5c2907077823 */ /* 0x000fe20000000004 */
[----:B------:R-:W-:-:S04]  /*01c0*/  IADD3 R4, P0, PT, R0, UR10, RZ ;  /* 0x0000000a00047c10 */ /* 0x000fc8000ff1e0ff */
[----:B------:R-:W-:Y:S01]  /*01d0*/  LEA.HI.X.SX32 R5, R0, UR11, 0x1, P0 ;  /* 0x0000000b00057c11 */ /* 0x000fe200080f0eff */
[----:B------:R-:W0:Y:S04]  /*01e0*/  F2I.U32.TRUNC.NTZ R7, R7 ;  /* 0x0000000700077305 */ /* 0x000e28000020f000 */
[----:B0-----:R-:W-:Y:S01]  /*01f0*/  STG.E.U8 desc[UR4][R4.64], R7 ;  /* 0x0000000704007986 */ /* 0x001fe2000c101104 */
[----:B------:R-:W-:Y:S05]  /*0200*/  EXIT ;  /* 0x000000000000794d */ /* 0x000fea0003800000 */
.L_x_0:
[----:B------:R-:W-:-:S00]  /*0210*/  BRA `(.L_x_0) ;  /* 0xfffffffc00fc7947 */ /* 0x000fc0000383ffff */
[----:B------:R-:W-:-:S00]  /*0220*/  NOP ;  /* 0x0000000000007918 */ /* 0x000fc00000000000 */
        /* <DEDUP_REMOVED lines=13> */
.L_x_1:


//--------------------- .nv.shared.reserved.0     --------------------------
	.section	.nv.shared.reserved.0,"aw",@nobits
	.weak		__nv_reservedSMEM_offset_0_alias
	.size		__nv_reservedSMEM_offset_0_alias, 0, 64
	.other		__nv_reservedSMEM_offset_0_alias,@"STO_CUDA_RESERVED_SHARED STV_DEFAULT"
__nv_reservedSMEM_offset_0_alias:
	.zero		0
	.zero		64


//--------------------- .nv.constant0._Z11rgb_to_grayPhS_ii --------------------------
	.section	.nv.constant0._Z11rgb_to_grayPhS_ii,"a",@progbits
	.sectionflags	@""
	.align	4
.nv.constant0._Z11rgb_to_grayPhS_ii:
	.zero		920


//--------------------- SYMBOLS --------------------------

	.type		.nv.reservedSmem.offset0,@object
	.size		.nv.reservedSmem.offset0,0x4
